//
// Generated by NVIDIA NVVM Compiler
//
// Compiler Build ID: CL-36424714
// Cuda compilation tools, release 13.0, V13.0.88
// Based on NVVM 20.0.0
//

.version 9.0
.target sm_100
.address_size 64

	// .globl	_Z4reluPfi

.visible .entry _Z4reluPfi(
	.param .u64 .ptr .align 1 _Z4reluPfi_param_0,
	.param .u32 _Z4reluPfi_param_1
)
{
	.reg .pred 	%p<2>;
	.reg .b32 	%r<6>;
	.reg .b32 	%f<3>;
	.reg .b64 	%rd<5>;

	ld.param.u64 	%rd1, [_Z4reluPfi_param_0];
	ld.param.u32 	%r2, [_Z4reluPfi_param_1];
	mov.u32 	%r3, %ctaid.x;
	mov.u32 	%r4, %ntid.x;
	mov.u32 	%r5, %tid.x;
	mad.lo.s32 	%r1, %r3, %r4, %r5;
	setp.ge.s32 	%p1, %r1, %r2;
	@%p1 bra 	$L__BB0_2;
	cvta.to.global.u64 	%rd2, %rd1;
	mul.wide.s32 	%rd3, %r1, 4;
	add.s64 	%rd4, %rd2, %rd3;
	ld.global.f32 	%f1, [%rd4];
	max.f32 	%f2, %f1, 0f00000000;
	st.global.f32 	[%rd4], %f2;
$L__BB0_2:
	ret;

}
	// .globl	_Z9relu_halfP6__halfi
.visible .entry _Z9relu_halfP6__halfi(
	.param .u64 .ptr .align 1 _Z9relu_halfP6__halfi_param_0,
	.param .u32 _Z9relu_halfP6__halfi_param_1
)
{
	.reg .pred 	%p<3>;
	.reg .b16 	%rs<6>;
	.reg .b32 	%r<6>;
	.reg .b32 	%f<2>;
	.reg .b64 	%rd<5>;

	ld.param.u64 	%rd1, [_Z9relu_halfP6__halfi_param_0];
	ld.param.u32 	%r2, [_Z9relu_halfP6__halfi_param_1];
	mov.u32 	%r3, %ctaid.x;
	mov.u32 	%r4, %ntid.x;
	mov.u32 	%r5, %tid.x;
	mad.lo.s32 	%r1, %r3, %r4, %r5;
	setp.ge.s32 	%p1, %r1, %r2;
	@%p1 bra 	$L__BB1_2;
	cvta.to.global.u64 	%rd2, %rd1;
	mul.wide.s32 	%rd3, %r1, 2;
	add.s64 	%rd4, %rd2, %rd3;
	ld.global.u16 	%rs3, [%rd4];
	mov.f32 	%f1, 0f00000000;
	// begin inline asm
	{  cvt.rn.f16.f32 %rs1, %f1;}

	// end inline asm
	// begin inline asm
	{ .reg .pred __$temp3;
  setp.gt.f16  __$temp3, %rs3, %rs1;
  selp.u16 %rs2, 1, 0, __$temp3;}
	// end inline asm
	setp.eq.s16 	%p2, %rs2, 0;
	selp.b16 	%rs5, %rs1, %rs3, %p2;
	st.global.u16 	[%rd4], %rs5;
$L__BB1_2:
	ret;

}


// ===== COMPILED SASS (sm_100) =====

	.target	sm_100

	.elftype	@"ET_EXEC"


//--------------------- .note.nv.tkinfo           --------------------------
	.section	.note.nv.tkinfo,"",@"SHT_NOTE"
	.sectionflags	@"SHF_NOTE_NV_TKINFO"
	.tkinfo
        /*0018*/ 	.word	0x00000002
        /*0030*/ 	.string	""
        /*0030*/ 	.string	"ptxas"
        /*0030*/ 	.string	"Cuda compilation tools, release 13.0, V13.0.88"
        /*0030*/ 	.string	"Build cuda_13.0.r13.0/compiler.36424714_0"
        /*0030*/ 	.string	"-arch sm_100 -m 64 "



//--------------------- .note.nv.cuinfo           --------------------------
	.section	.note.nv.cuinfo,"",@"SHT_NOTE"
	.sectionflags	@"SHF_NOTE_NV_CUINFO"
        /*0018*/ 	.short	0x0002
        /*001a*/ 	.short	0x0064
        /*001c*/ 	.short	0x0082
	.zero		2


//--------------------- .nv.info                  --------------------------
	.section	.nv.info,"",@"SHT_CUDA_INFO"
	.align	4


	//----- nvinfo : EIATTR_REGCOUNT
	.align		4
        /*0000*/ 	.byte	0x04, 0x2f
        /*0002*/ 	.short	(.L_1 - .L_0)
	.align		4
.L_0:
        /*0004*/ 	.word	index@(_Z4reluPfi)
        /*0008*/ 	.word	0x00000008


	//----- nvinfo : EIATTR_FRAME_SIZE
	.align		4
.L_1:
        /*000c*/ 	.byte	0x04, 0x11
        /*000e*/ 	.short	(.L_3 - .L_2)
	.align		4
.L_2:
        /*0010*/ 	.word	index@(_Z4reluPfi)
        /*0014*/ 	.word	0x00000000


	//----- nvinfo : EIATTR_REGCOUNT
	.align		4
.L_3:
        /*0018*/ 	.byte	0x04, 0x2f
        /*001a*/ 	.short	(.L_5 - .L_4)
	.align		4
.L_4:
        /*001c*/ 	.word	index@(_Z9relu_halfP6__halfi)
        /*0020*/ 	.word	0x00000008


	//----- nvinfo : EIATTR_FRAME_SIZE
	.align		4
.L_5:
        /*0024*/ 	.byte	0x04, 0x11
        /*0026*/ 	.short	(.L_7 - .L_6)
	.align		4
.L_6:
        /*0028*/ 	.word	index@(_Z9relu_halfP6__halfi)
        /*002c*/ 	.word	0x00000000


	//----- nvinfo : EIATTR_MIN_STACK_SIZE
	.align		4
.L_7:
        /*0030*/ 	.byte	0x04, 0x12
        /*0032*/ 	.short	(.L_9 - .L_8)
	.align		4
.L_8:
        /*0034*/ 	.word	index@(_Z9relu_halfP6__halfi)
        /*0038*/ 	.word	0x00000000


	//----- nvinfo : EIATTR_MIN_STACK_SIZE
	.align		4
.L_9:
        /*003c*/ 	.byte	0x04, 0x12
        /*003e*/ 	.short	(.L_11 - .L_10)
	.align		4
.L_10:
        /*0040*/ 	.word	index@(_Z4reluPfi)
        /*0044*/ 	.word	0x00000000
.L_11:


//--------------------- .nv.compat                --------------------------
	.section	.nv.compat,"",@"SHT_CUDA_COMPAT_INFO"
	.align	4
        /*0000*/ 	.byte	0x02, 0x09, 0x00, 0x00, 0x02, 0x02, 0x01, 0x00, 0x02, 0x05, 0x05, 0x00, 0x03, 0x07, 0x01, 0x01
        /*0010*/ 	.byte	0x02, 0x03, 0x00, 0x00, 0x02, 0x06, 0x01, 0x00, 0x04, 0x0b, 0x08, 0x00, 0x09, 0x00, 0x00, 0x00
        /*0020*/ 	.byte	0x00, 0x00, 0x00, 0x00


//--------------------- .nv.info._Z9relu_halfP6__halfi --------------------------
	.section	.nv.info._Z9relu_halfP6__halfi,"",@"SHT_CUDA_INFO"
	.sectionflags	@""
	.align	4


	//----- nvinfo : EIATTR_CUDA_API_VERSION
	.align		4
        /*0000*/ 	.byte	0x04, 0x37
        /*0002*/ 	.short	(.L_13 - .L_12)
.L_12:
        /*0004*/ 	.word	0x00000082


	//----- nvinfo : EIATTR_KPARAM_INFO
	.align		4
.L_13:
        /*0008*/ 	.byte	0x04, 0x17
        /*000a*/ 	.short	(.L_15 - .L_14)
.L_14:
        /*000c*/ 	.word	0x00000000
        /*0010*/ 	.short	0x0001
        /*0012*/ 	.short	0x0008
        /*0014*/ 	.byte	0x00, 0xf0, 0x11, 0x00


	//----- nvinfo : EIATTR_KPARAM_INFO
	.align		4
.L_15:
        /*0018*/ 	.byte	0x04, 0x17
        /*001a*/ 	.short	(.L_17 - .L_16)
.L_16:
        /*001c*/ 	.word	0x00000000
        /*0020*/ 	.short	0x0000
        /*0022*/ 	.short	0x0000
        /*0024*/ 	.byte	0x00, 0xf5, 0x21, 0x00


	//----- nvinfo : EIATTR_SPARSE_MMA_MASK
	.align		4
.L_17:
        /*0028*/ 	.byte	0x03, 0x50
        /*002a*/ 	.short	0x0000


	//----- nvinfo : EIATTR_MAXREG_COUNT
	.align		4
        /*002c*/ 	.byte	0x03, 0x1b
        /*002e*/ 	.short	0x00ff


	//----- nvinfo : EIATTR_MERCURY_ISA_VERSION
	.align		4
        /*0030*/ 	.byte	0x03, 0x5f
        /*0032*/ 	.short	0x0101


	//----- nvinfo : EIATTR_VRC_CTA_INIT_COUNT
	.align		4
        /*0034*/ 	.byte	0x02, 0x4a
	.zero		1
	.zero		1


	//----- nvinfo : EIATTR_EXIT_INSTR_OFFSETS
	.align		4
        /*0038*/ 	.byte	0x04, 0x1c
        /*003a*/ 	.short	(.L_19 - .L_18)


	//   ....[0]....
.L_18:
        /*003c*/ 	.word	0x00000070


	//   ....[1]....
        /*0040*/ 	.word	0x000000f0


	//----- nvinfo : EIATTR_CBANK_PARAM_SIZE
	.align		4
.L_19:
        /*0044*/ 	.byte	0x03, 0x19
        /*0046*/ 	.short	0x000c


	//----- nvinfo : EIATTR_PARAM_CBANK
	.align		4
        /*0048*/ 	.byte	0x04, 0x0a
        /*004a*/ 	.short	(.L_21 - .L_20)
	.align		4
.L_20:
        /*004c*/ 	.word	index@(.nv.constant0._Z9relu_halfP6__halfi)
        /*0050*/ 	.short	0x0380
        /*0052*/ 	.short	0x000c


	//----- nvinfo : EIATTR_SW_WAR
	.align		4
.L_21:
        /*0054*/ 	.byte	0x04, 0x36
        /*0056*/ 	.short	(.L_23 - .L_22)
.L_22:
        /*0058*/ 	.word	0x00000008
.L_23:


//--------------------- .nv.info._Z4reluPfi       --------------------------
	.section	.nv.info._Z4reluPfi,"",@"SHT_CUDA_INFO"
	.sectionflags	@""
	.align	4


	//----- nvinfo : EIATTR_CUDA_API_VERSION
	.align		4
        /*0000*/ 	.byte	0x04, 0x37
        /*0002*/ 	.short	(.L_25 - .L_24)
.L_24:
        /*0004*/ 	.word	0x00000082


	//----- nvinfo : EIATTR_KPARAM_INFO
	.align		4
.L_25:
        /*0008*/ 	.byte	0x04, 0x17
        /*000a*/ 	.short	(.L_27 - .L_26)
.L_26:
        /*000c*/ 	.word	0x00000000
        /*0010*/ 	.short	0x0001
        /*0012*/ 	.short	0x0008
        /*0014*/ 	.byte	0x00, 0xf0, 0x11, 0x00


	//----- nvinfo : EIATTR_KPARAM_INFO
	.align		4
.L_27:
        /*0018*/ 	.byte	0x04, 0x17
        /*001a*/ 	.short	(.L_29 - .L_28)
.L_28:
        /*001c*/ 	.word	0x00000000
        /*0020*/ 	.short	0x0000
        /*0022*/ 	.short	0x0000
        /*0024*/ 	.byte	0x00, 0xf5, 0x21, 0x00


	//----- nvinfo : EIATTR_SPARSE_MMA_MASK
	.align		4
.L_29:
        /*0028*/ 	.byte	0x03, 0x50
        /*002a*/ 	.short	0x0000


	//----- nvinfo : EIATTR_MAXREG_COUNT
	.align		4
        /*002c*/ 	.byte	0x03, 0x1b
        /*002e*/ 	.short	0x00ff


	//----- nvinfo : EIATTR_MERCURY_ISA_VERSION
	.align		4
        /*0030*/ 	.byte	0x03, 0x5f
        /*0032*/ 	.short	0x0101


	//----- nvinfo : EIATTR_VRC_CTA_INIT_COUNT
	.align		4
        /*0034*/ 	.byte	0x02, 0x4a
	.zero		1
	.zero		1


	//----- nvinfo : EIATTR_EXIT_INSTR_OFFSETS
	.align		4
        /*0038*/ 	.byte	0x04, 0x1c
        /*003a*/ 	.short	(.L_31 - .L_30)


	//   ....[0]....
.L_30:
        /*003c*/ 	.word	0x00000070


	//   ....[1]....
        /*0040*/ 	.word	0x000000e0


	//----- nvinfo : EIATTR_CBANK_PARAM_SIZE
	.align		4
.L_31:
        /*0044*/ 	.byte	0x03, 0x19
        /*0046*/ 	.short	0x000c


	//----- nvinfo : EIATTR_PARAM_CBANK
	.align		4
        /*0048*/ 	.byte	0x04, 0x0a
        /*004a*/ 	.short	(.L_33 - .L_32)
	.align		4
.L_32:
        /*004c*/ 	.word	index@(.nv.constant0._Z4reluPfi)
        /*0050*/ 	.short	0x0380
        /*0052*/ 	.short	0x000c


	//----- nvinfo : EIATTR_SW_WAR
	.align		4
.L_33:
        /*0054*/ 	.byte	0x04, 0x36
        /*0056*/ 	.short	(.L_35 - .L_34)
.L_34:
        /*0058*/ 	.word	0x00000008
.L_35:


//--------------------- .nv.callgraph             --------------------------
	.section	.nv.callgraph,"",@"SHT_CUDA_CALLGRAPH"
	.align	4
	.sectionentsize	8
	.align		4
        /*0000*/ 	.word	0x00000000
	.align		4
        /*0004*/ 	.word	0xffffffff
	.align		4
        /*0008*/ 	.word	0x00000000
	.align		4
        /*000c*/ 	.word	0xfffffffe
	.align		4
        /*0010*/ 	.word	0x00000000
	.align		4
        /*0014*/ 	.word	0xfffffffd
	.align		4
        /*0018*/ 	.word	0x00000000
	.align		4
        /*001c*/ 	.word	0xfffffffc


//--------------------- .text._Z9relu_halfP6__halfi --------------------------
	.section	.text._Z9relu_halfP6__halfi,"ax",@progbits
	.align	128
        .global         _Z9relu_halfP6__halfi
        .type           _Z9relu_halfP6__halfi,@function
        .size           _Z9relu_halfP6__halfi,(.L_x_2 - _Z9relu_halfP6__halfi)
        .other          _Z9relu_halfP6__halfi,@"STO_CUDA_ENTRY STV_DEFAULT"
_Z9relu_halfP6__halfi:
.text._Z9relu_halfP6__halfi:
[----:B------:R-:W-:Y:S01]  /*0000*/  LDC R1, c[0x0][0x37c] ;  /* 0x0000df00ff017b82 */ /* 0x000fe20000000800 */
[----:B------:R-:W0:Y:S07]  /*0010*/  S2R R0, SR_TID.X ;  /* 0x0000000000007919 */ /* 0x000e2e0000002100 */
[----:B------:R-:W0:Y:S01]  /*0020*/  S2UR UR4, SR_CTAID.X ;  /* 0x00000000000479c3 */ /* 0x000e220000002500 */
[----:B------:R-:W1:Y:S07]  /*0030*/  LDCU UR5, c[0x0][0x388] ;  /* 0x00007100ff0577ac */ /* 0x000e6e0008000800 */
[----:B------:R-:W0:Y:S02]  /*0040*/  LDC R5, c[0x0][0x360] ;  /* 0x0000d800ff057b82 */ /* 0x000e240000000800 */
[----:B0-----:R-:W-:-:S05]  /*0050*/  IMAD R5, R5, UR4, R0 ;  /* 0x0000000405057c24 */ /* 0x001fca000f8e0200 */
[----:B-1----:R-:W-:-:S13]  /*0060*/  ISETP.GE.AND P0, PT, R5, UR5, PT ;  /* 0x0000000505007c0c */ /* 0x002fda000bf06270 */
[----:B------:R-:W-:Y:S05]  /*0070*/  @P0 EXIT ;  /* 0x000000000000094d */ /* 0x000fea0003800000 */
[----:B------:R-:W0:Y:S01]  /*0080*/  LDC.64 R2, c[0x0][0x380] ;  /* 0x0000e000ff027b82 */ /* 0x000e220000000a00 */
[----:B------:R-:W1:Y:S01]  /*0090*/  LDCU.64 UR4, c[0x0][0x358] ;  /* 0x00006b00ff0477ac */ /* 0x000e620008000a00 */
[----:B0-----:R-:W-:-:S05]  /*00a0*/  IMAD.WIDE R2, R5, 0x2, R2 ;  /* 0x0000000205027825 */ /* 0x001fca00078e0202 */
[----:B-1----:R-:W2:Y:S02]  /*00b0*/  LDG.E.U16 R0, desc[UR4][R2.64] ;  /* 0x0000000402007981 */ /* 0x002ea4000c1e1500 */
[----:B--2---:R-:W-:-:S05]  /*00c0*/  HSETP2.GT.AND P0, PT, R0.H0_H0, RZ.H0_H0, PT ;  /* 0x200000ff00007234 */ /* 0x004fca0003f04800 */
[----:B------:R-:W-:-:S05]  /*00d0*/  SEL R5, R0, RZ, P0 ;  /* 0x000000ff00057207 */ /* 0x000fca0000000000 */
[----:B------:R-:W-:Y:S01]  /*00e0*/  STG.E.U16 desc[UR4][R2.64], R5 ;  /* 0x0000000502007986 */ /* 0x000fe2000c101504 */
[----:B------:R-:W-:Y:S05]  /*00f0*/  EXIT ;  /* 0x000000000000794d */ /* 0x000fea0003800000 */
.L_x_0:
[----:B------:R-:W-:-:S00]  /*0100*/  BRA `(.L_x_0) ;  /* 0xfffffffc00fc7947 */ /* 0x000fc0000383ffff */
[----:B------:R-:W-:-:S00]  /*0110*/  NOP ;  /* 0x0000000000007918 */ /* 0x000fc00000000000 */
        /* <DEDUP_REMOVED lines=14> */
.L_x_2:


//--------------------- .text._Z4reluPfi          --------------------------
	.section	.text._Z4reluPfi,"ax",@progbits
	.align	128
        .global         _Z4reluPfi
        .type           _Z4reluPfi,@function
        .size           _Z4reluPfi,(.L_x_3 - _Z4reluPfi)
        .other          _Z4reluPfi,@"STO_CUDA_ENTRY STV_DEFAULT"
_Z4reluPfi:
.text._Z4reluPfi:
        /* <DEDUP_REMOVED lines=11> */
[----:B-1----:R-:W2:Y:S02]  /*00b0*/  LDG.E R0, desc[UR4][R2.64] ;  /* 0x0000000402007981 */ /* 0x002ea4000c1e1900 */
[----:B--2---:R-:W-:-:S05]  /*00c0*/  FMNMX R5, RZ, R0, !PT ;  /* 0x00000000ff057209 */ /* 0x004fca0007800000 */
[----:B------:R-:W-:Y:S01]  /*00d0*/  STG.E desc[UR4][R2.64], R5 ;  /* 0x0000000502007986 */ /* 0x000fe2000c101904 */
[----:B------:R-:W-:Y:S05]  /*00e0*/  EXIT ;  /* 0x000000000000794d */ /* 0x000fea0003800000 */
.L_x_1:
        /* <DEDUP_REMOVED lines=9> */
.L_x_3:


//--------------------- .nv.shared.reserved.0     --------------------------
	.section	.nv.shared.reserved.0,"aw",@nobits
	.weak		__nv_reservedSMEM_offset_0_alias
	.size		__nv_reservedSMEM_offset_0_alias, 0, 64
	.other		__nv_reservedSMEM_offset_0_alias,@"STO_CUDA_RESERVED_SHARED STV_DEFAULT"
__nv_reservedSMEM_offset_0_alias:
	.zero		0
	.zero		64


//--------------------- .nv.constant0._Z9relu_halfP6__halfi --------------------------
	.section	.nv.constant0._Z9relu_halfP6__halfi,"a",@progbits
	.sectionflags	@""
	.align	4
.nv.constant0._Z9relu_halfP6__halfi:
	.zero		908


//--------------------- .nv.constant0._Z4reluPfi  --------------------------
	.section	.nv.constant0._Z4reluPfi,"a",@progbits
	.sectionflags	@""
	.align	4
.nv.constant0._Z4reluPfi:
	.zero		908


//--------------------- SYMBOLS --------------------------

	.type		.nv.reservedSmem.offset0,@object
	.size		.nv.reservedSmem.offset0,0x4
